//
// Generated by NVIDIA NVVM Compiler
//
// Compiler Build ID: CL-36424714
// Cuda compilation tools, release 13.0, V13.0.88
// Based on NVVM 20.0.0
//

.version 9.0
.target sm_100
.address_size 64

	// .globl	_Z6kernelPiS_S_iii
// _ZZ6kernelPiS_S_iiiE5aTile has been demoted
// _ZZ6kernelPiS_S_iiiE5bTile has been demoted

.visible .entry _Z6kernelPiS_S_iii(
	.param .u64 .ptr .align 1 _Z6kernelPiS_S_iii_param_0,
	.param .u64 .ptr .align 1 _Z6kernelPiS_S_iii_param_1,
	.param .u64 .ptr .align 1 _Z6kernelPiS_S_iii_param_2,
	.param .u32 _Z6kernelPiS_S_iii_param_3,
	.param .u32 _Z6kernelPiS_S_iii_param_4,
	.param .u32 _Z6kernelPiS_S_iii_param_5
)
{
	.reg .pred 	%p<10>;
	.reg .b32 	%r<106>;
	.reg .b32 	%f<63>;
	.reg .b64 	%rd<13>;
	// demoted variable
	.shared .align 4 .b8 _ZZ6kernelPiS_S_iiiE5aTile[4096];
	// demoted variable
	.shared .align 4 .b8 _ZZ6kernelPiS_S_iiiE5bTile[4096];
	ld.param.u64 	%rd2, [_Z6kernelPiS_S_iii_param_0];
	ld.param.u64 	%rd3, [_Z6kernelPiS_S_iii_param_1];
	ld.param.u64 	%rd1, [_Z6kernelPiS_S_iii_param_2];
	ld.param.u32 	%r36, [_Z6kernelPiS_S_iii_param_4];
	cvta.to.global.u64 	%rd4, %rd3;
	cvta.to.global.u64 	%rd5, %rd2;
	mov.u32 	%r38, %ctaid.y;
	mov.u32 	%r39, %ntid.y;
	mov.u32 	%r1, %tid.y;
	mad.lo.s32 	%r40, %r38, %r39, %r1;
	mov.u32 	%r41, %ctaid.x;
	mov.u32 	%r42, %ntid.x;
	mul.lo.s32 	%r2, %r41, %r42;
	mov.u32 	%r3, %tid.x;
	add.s32 	%r43, %r2, %r3;
	mad.lo.s32 	%r4, %r36, %r40, %r3;
	mul.wide.u32 	%rd6, %r4, 4;
	add.s64 	%rd7, %rd5, %rd6;
	ld.global.u32 	%r44, [%rd7];
	cvt.rn.f32.s32 	%f1, %r44;
	shl.b32 	%r45, %r1, 7;
	mov.u32 	%r46, _ZZ6kernelPiS_S_iiiE5aTile;
	add.s32 	%r5, %r46, %r45;
	shl.b32 	%r47, %r3, 2;
	add.s32 	%r48, %r5, %r47;
	st.shared.f32 	[%r48], %f1;
	mad.lo.s32 	%r49, %r36, %r1, %r43;
	mul.wide.u32 	%rd8, %r49, 4;
	add.s64 	%rd9, %rd4, %rd8;
	ld.global.u32 	%r50, [%rd9];
	cvt.rn.f32.s32 	%f2, %r50;
	mov.u32 	%r51, _ZZ6kernelPiS_S_iiiE5bTile;
	add.s32 	%r52, %r51, %r45;
	add.s32 	%r53, %r52, %r47;
	st.shared.f32 	[%r53], %f2;
	bar.sync 	0;
	setp.lt.s32 	%p1, %r36, 1;
	mov.b32 	%r105, 0;
	@%p1 bra 	$L__BB0_12;
	and.b32  	%r6, %r36, 7;
	setp.lt.u32 	%p2, %r36, 8;
	mov.b32 	%r100, 0;
	mov.u32 	%r105, %r100;
	@%p2 bra 	$L__BB0_4;
	and.b32  	%r100, %r36, 2147483640;
	neg.s32 	%r94, %r100;
	add.s32 	%r59, %r45, %r46;
	add.s32 	%r93, %r59, 16;
	add.s32 	%r62, %r47, %r51;
	add.s32 	%r92, %r62, 512;
	mov.b32 	%r105, 0;
$L__BB0_3:
	.pragma "nounroll";
	ld.shared.f32 	%f3, [%r93+-16];
	ld.shared.f32 	%f4, [%r92+-512];
	cvt.rn.f32.s32 	%f5, %r105;
	fma.rn.f32 	%f6, %f3, %f4, %f5;
	cvt.rzi.s32.f32 	%r63, %f6;
	ld.shared.f32 	%f7, [%r93+-12];
	ld.shared.f32 	%f8, [%r92+-384];
	cvt.rn.f32.s32 	%f9, %r63;
	fma.rn.f32 	%f10, %f7, %f8, %f9;
	cvt.rzi.s32.f32 	%r64, %f10;
	ld.shared.f32 	%f11, [%r93+-8];
	ld.shared.f32 	%f12, [%r92+-256];
	cvt.rn.f32.s32 	%f13, %r64;
	fma.rn.f32 	%f14, %f11, %f12, %f13;
	cvt.rzi.s32.f32 	%r65, %f14;
	ld.shared.f32 	%f15, [%r93+-4];
	ld.shared.f32 	%f16, [%r92+-128];
	cvt.rn.f32.s32 	%f17, %r65;
	fma.rn.f32 	%f18, %f15, %f16, %f17;
	cvt.rzi.s32.f32 	%r66, %f18;
	ld.shared.f32 	%f19, [%r93];
	ld.shared.f32 	%f20, [%r92];
	cvt.rn.f32.s32 	%f21, %r66;
	fma.rn.f32 	%f22, %f19, %f20, %f21;
	cvt.rzi.s32.f32 	%r67, %f22;
	ld.shared.f32 	%f23, [%r93+4];
	ld.shared.f32 	%f24, [%r92+128];
	cvt.rn.f32.s32 	%f25, %r67;
	fma.rn.f32 	%f26, %f23, %f24, %f25;
	cvt.rzi.s32.f32 	%r68, %f26;
	ld.shared.f32 	%f27, [%r93+8];
	ld.shared.f32 	%f28, [%r92+256];
	cvt.rn.f32.s32 	%f29, %r68;
	fma.rn.f32 	%f30, %f27, %f28, %f29;
	cvt.rzi.s32.f32 	%r69, %f30;
	ld.shared.f32 	%f31, [%r93+12];
	ld.shared.f32 	%f32, [%r92+384];
	cvt.rn.f32.s32 	%f33, %r69;
	fma.rn.f32 	%f34, %f31, %f32, %f33;
	cvt.rzi.s32.f32 	%r105, %f34;
	add.s32 	%r94, %r94, 8;
	add.s32 	%r93, %r93, 32;
	add.s32 	%r92, %r92, 1024;
	setp.ne.s32 	%p3, %r94, 0;
	@%p3 bra 	$L__BB0_3;
$L__BB0_4:
	setp.eq.s32 	%p4, %r6, 0;
	@%p4 bra 	$L__BB0_12;
	add.s32 	%r22, %r51, %r47;
	and.b32  	%r23, %r36, 3;
	setp.lt.u32 	%p5, %r6, 4;
	@%p5 bra 	$L__BB0_7;
	shl.b32 	%r73, %r100, 2;
	add.s32 	%r74, %r5, %r73;
	ld.shared.f32 	%f35, [%r74];
	shl.b32 	%r75, %r100, 7;
	add.s32 	%r76, %r22, %r75;
	ld.shared.f32 	%f36, [%r76];
	cvt.rn.f32.s32 	%f37, %r105;
	fma.rn.f32 	%f38, %f35, %f36, %f37;
	cvt.rzi.s32.f32 	%r77, %f38;
	ld.shared.f32 	%f39, [%r74+4];
	ld.shared.f32 	%f40, [%r76+128];
	cvt.rn.f32.s32 	%f41, %r77;
	fma.rn.f32 	%f42, %f39, %f40, %f41;
	cvt.rzi.s32.f32 	%r78, %f42;
	ld.shared.f32 	%f43, [%r74+8];
	ld.shared.f32 	%f44, [%r76+256];
	cvt.rn.f32.s32 	%f45, %r78;
	fma.rn.f32 	%f46, %f43, %f44, %f45;
	cvt.rzi.s32.f32 	%r79, %f46;
	ld.shared.f32 	%f47, [%r74+12];
	ld.shared.f32 	%f48, [%r76+384];
	cvt.rn.f32.s32 	%f49, %r79;
	fma.rn.f32 	%f50, %f47, %f48, %f49;
	cvt.rzi.s32.f32 	%r105, %f50;
	add.s32 	%r100, %r100, 4;
$L__BB0_7:
	setp.eq.s32 	%p6, %r23, 0;
	@%p6 bra 	$L__BB0_12;
	setp.eq.s32 	%p7, %r23, 1;
	@%p7 bra 	$L__BB0_10;
	shl.b32 	%r81, %r100, 2;
	add.s32 	%r82, %r5, %r81;
	ld.shared.f32 	%f51, [%r82];
	shl.b32 	%r83, %r100, 7;
	add.s32 	%r84, %r22, %r83;
	ld.shared.f32 	%f52, [%r84];
	cvt.rn.f32.s32 	%f53, %r105;
	fma.rn.f32 	%f54, %f51, %f52, %f53;
	cvt.rzi.s32.f32 	%r85, %f54;
	ld.shared.f32 	%f55, [%r82+4];
	ld.shared.f32 	%f56, [%r84+128];
	cvt.rn.f32.s32 	%f57, %r85;
	fma.rn.f32 	%f58, %f55, %f56, %f57;
	cvt.rzi.s32.f32 	%r105, %f58;
	add.s32 	%r100, %r100, 2;
$L__BB0_10:
	and.b32  	%r86, %r36, 1;
	setp.eq.b32 	%p8, %r86, 1;
	not.pred 	%p9, %p8;
	@%p9 bra 	$L__BB0_12;
	shl.b32 	%r87, %r100, 2;
	add.s32 	%r88, %r5, %r87;
	ld.shared.f32 	%f59, [%r88];
	shl.b32 	%r89, %r100, 7;
	add.s32 	%r90, %r22, %r89;
	ld.shared.f32 	%f60, [%r90];
	cvt.rn.f32.s32 	%f61, %r105;
	fma.rn.f32 	%f62, %f59, %f60, %f61;
	cvt.rzi.s32.f32 	%r105, %f62;
$L__BB0_12:
	cvta.to.global.u64 	%rd10, %rd1;
	add.s32 	%r91, %r4, %r2;
	mul.wide.s32 	%rd11, %r91, 4;
	add.s64 	%rd12, %rd10, %rd11;
	st.global.u32 	[%rd12], %r105;
	ret;

}


// ===== COMPILED SASS (sm_100) =====

	.target	sm_100

	.elftype	@"ET_EXEC"


//--------------------- .note.nv.tkinfo           --------------------------
	.section	.note.nv.tkinfo,"",@"SHT_NOTE"
	.sectionflags	@"SHF_NOTE_NV_TKINFO"
	.tkinfo
        /*0018*/ 	.word	0x00000002
        /*0030*/ 	.string	""
        /*0030*/ 	.string	"ptxas"
        /*0030*/ 	.string	"Cuda compilation tools, release 13.0, V13.0.88"
        /*0030*/ 	.string	"Build cuda_13.0.r13.0/compiler.36424714_0"
        /*0030*/ 	.string	"-arch sm_100 -m 64 "



//--------------------- .note.nv.cuinfo           --------------------------
	.section	.note.nv.cuinfo,"",@"SHT_NOTE"
	.sectionflags	@"SHF_NOTE_NV_CUINFO"
        /*0018*/ 	.short	0x0002
        /*001a*/ 	.short	0x0064
        /*001c*/ 	.short	0x0082
	.zero		2


//--------------------- .nv.info                  --------------------------
	.section	.nv.info,"",@"SHT_CUDA_INFO"
	.align	4


	//----- nvinfo : EIATTR_REGCOUNT
	.align		4
        /*0000*/ 	.byte	0x04, 0x2f
        /*0002*/ 	.short	(.L_1 - .L_0)
	.align		4
.L_0:
        /*0004*/ 	.word	index@(_Z6kernelPiS_S_iii)
        /*0008*/ 	.word	0x00000014


	//----- nvinfo : EIATTR_FRAME_SIZE
	.align		4
.L_1:
        /*000c*/ 	.byte	0x04, 0x11
        /*000e*/ 	.short	(.L_3 - .L_2)
	.align		4
.L_2:
        /*0010*/ 	.word	index@(_Z6kernelPiS_S_iii)
        /*0014*/ 	.word	0x00000000


	//----- nvinfo : EIATTR_MIN_STACK_SIZE
	.align		4
.L_3:
        /*0018*/ 	.byte	0x04, 0x12
        /*001a*/ 	.short	(.L_5 - .L_4)
	.align		4
.L_4:
        /*001c*/ 	.word	index@(_Z6kernelPiS_S_iii)
        /*0020*/ 	.word	0x00000000
.L_5:


//--------------------- .nv.compat                --------------------------
	.section	.nv.compat,"",@"SHT_CUDA_COMPAT_INFO"
	.align	4
        /*0000*/ 	.byte	0x02, 0x09, 0x00, 0x00, 0x02, 0x02, 0x01, 0x00, 0x02, 0x05, 0x05, 0x00, 0x03, 0x07, 0x01, 0x01
        /*0010*/ 	.byte	0x02, 0x03, 0x00, 0x00, 0x02, 0x06, 0x01, 0x00, 0x04, 0x0b, 0x08, 0x00, 0x09, 0x00, 0x00, 0x00
        /*0020*/ 	.byte	0x00, 0x00, 0x00, 0x00


//--------------------- .nv.info._Z6kernelPiS_S_iii --------------------------
	.section	.nv.info._Z6kernelPiS_S_iii,"",@"SHT_CUDA_INFO"
	.sectionflags	@""
	.align	4


	//----- nvinfo : EIATTR_CUDA_API_VERSION
	.align		4
        /*0000*/ 	.byte	0x04, 0x37
        /*0002*/ 	.short	(.L_7 - .L_6)
.L_6:
        /*0004*/ 	.word	0x00000082


	//----- nvinfo : EIATTR_KPARAM_INFO
	.align		4
.L_7:
        /*0008*/ 	.byte	0x04, 0x17
        /*000a*/ 	.short	(.L_9 - .L_8)
.L_8:
        /*000c*/ 	.word	0x00000000
        /*0010*/ 	.short	0x0005
        /*0012*/ 	.short	0x0020
        /*0014*/ 	.byte	0x00, 0xf0, 0x11, 0x00


	//----- nvinfo : EIATTR_KPARAM_INFO
	.align		4
.L_9:
        /*0018*/ 	.byte	0x04, 0x17
        /*001a*/ 	.short	(.L_11 - .L_10)
.L_10:
        /*001c*/ 	.word	0x00000000
        /*0020*/ 	.short	0x0004
        /*0022*/ 	.short	0x001c
        /*0024*/ 	.byte	0x00, 0xf0, 0x11, 0x00


	//----- nvinfo : EIATTR_KPARAM_INFO
	.align		4
.L_11:
        /*0028*/ 	.byte	0x04, 0x17
        /*002a*/ 	.short	(.L_13 - .L_12)
.L_12:
        /*002c*/ 	.word	0x00000000
        /*0030*/ 	.short	0x0003
        /*0032*/ 	.short	0x0018
        /*0034*/ 	.byte	0x00, 0xf0, 0x11, 0x00


	//----- nvinfo : EIATTR_KPARAM_INFO
	.align		4
.L_13:
        /*0038*/ 	.byte	0x04, 0x17
        /*003a*/ 	.short	(.L_15 - .L_14)
.L_14:
        /*003c*/ 	.word	0x00000000
        /*0040*/ 	.short	0x0002
        /*0042*/ 	.short	0x0010
        /*0044*/ 	.byte	0x00, 0xf5, 0x21, 0x00


	//----- nvinfo : EIATTR_KPARAM_INFO
	.align		4
.L_15:
        /*0048*/ 	.byte	0x04, 0x17
        /*004a*/ 	.short	(.L_17 - .L_16)
.L_16:
        /*004c*/ 	.word	0x00000000
        /*0050*/ 	.short	0x0001
        /*0052*/ 	.short	0x0008
        /*0054*/ 	.byte	0x00, 0xf5, 0x21, 0x00


	//----- nvinfo : EIATTR_KPARAM_INFO
	.align		4
.L_17:
        /*0058*/ 	.byte	0x04, 0x17
        /*005a*/ 	.short	(.L_19 - .L_18)
.L_18:
        /*005c*/ 	.word	0x00000000
        /*0060*/ 	.short	0x0000
        /*0062*/ 	.short	0x0000
        /*0064*/ 	.byte	0x00, 0xf5, 0x21, 0x00


	//----- nvinfo : EIATTR_SPARSE_MMA_MASK
	.align		4
.L_19:
        /*0068*/ 	.byte	0x03, 0x50
        /*006a*/ 	.short	0x0000


	//----- nvinfo : EIATTR_MAXREG_COUNT
	.align		4
        /*006c*/ 	.byte	0x03, 0x1b
        /*006e*/ 	.short	0x00ff


	//----- nvinfo : EIATTR_NUM_BARRIERS
	.align		4
        /*0070*/ 	.byte	0x02, 0x4c
        /*0072*/ 	.byte	0x01
	.zero		1


	//----- nvinfo : EIATTR_MERCURY_ISA_VERSION
	.align		4
        /*0074*/ 	.byte	0x03, 0x5f
        /*0076*/ 	.short	0x0101


	//----- nvinfo : EIATTR_VRC_CTA_INIT_COUNT
	.align		4
        /*0078*/ 	.byte	0x02, 0x4a
	.zero		1
	.zero		1


	//----- nvinfo : EIATTR_EXIT_INSTR_OFFSETS
	.align		4
        /*007c*/ 	.byte	0x04, 0x1c
        /*007e*/ 	.short	(.L_21 - .L_20)


	//   ....[0]....
.L_20:
        /*0080*/ 	.word	0x00000910


	//----- nvinfo : EIATTR_CBANK_PARAM_SIZE
	.align		4
.L_21:
        /*0084*/ 	.byte	0x03, 0x19
        /*0086*/ 	.short	0x0024


	//----- nvinfo : EIATTR_PARAM_CBANK
	.align		4
        /*0088*/ 	.byte	0x04, 0x0a
        /*008a*/ 	.short	(.L_23 - .L_22)
	.align		4
.L_22:
        /*008c*/ 	.word	index@(.nv.constant0._Z6kernelPiS_S_iii)
        /*0090*/ 	.short	0x0380
        /*0092*/ 	.short	0x0024


	//----- nvinfo : EIATTR_SW_WAR
	.align		4
.L_23:
        /*0094*/ 	.byte	0x04, 0x36
        /*0096*/ 	.short	(.L_25 - .L_24)
.L_24:
        /*0098*/ 	.word	0x00000008
.L_25:


//--------------------- .nv.callgraph             --------------------------
	.section	.nv.callgraph,"",@"SHT_CUDA_CALLGRAPH"
	.align	4
	.sectionentsize	8
	.align		4
        /*0000*/ 	.word	0x00000000
	.align		4
        /*0004*/ 	.word	0xffffffff
	.align		4
        /*0008*/ 	.word	0x00000000
	.align		4
        /*000c*/ 	.word	0xfffffffe
	.align		4
        /*0010*/ 	.word	0x00000000
	.align		4
        /*0014*/ 	.word	0xfffffffd
	.align		4
        /*0018*/ 	.word	0x00000000
	.align		4
        /*001c*/ 	.word	0xfffffffc


//--------------------- .text._Z6kernelPiS_S_iii  --------------------------
	.section	.text._Z6kernelPiS_S_iii,"ax",@progbits
	.align	128
        .global         _Z6kernelPiS_S_iii
        .type           _Z6kernelPiS_S_iii,@function
        .size           _Z6kernelPiS_S_iii,(.L_x_6 - _Z6kernelPiS_S_iii)
        .other          _Z6kernelPiS_S_iii,@"STO_CUDA_ENTRY STV_DEFAULT"
_Z6kernelPiS_S_iii:
.text._Z6kernelPiS_S_iii:
[----:B------:R-:W-:Y:S01]  /*0000*/  LDC R1, c[0x0][0x37c] ;  /* 0x0000df00ff017b82 */ /* 0x000fe20000000800 */
[----:B------:R-:W0:Y:S07]  /*0010*/  S2R R11, SR_TID.Y ;  /* 0x00000000000b7919 */ /* 0x000e2e0000002200 */
[----:B------:R-:W1:Y:S01]  /*0020*/  S2UR UR4, SR_CTAID.X ;  /* 0x00000000000479c3 */ /* 0x000e620000002500 */
[----:B------:R-:W2:Y:S01]  /*0030*/  LDCU UR8, c[0x0][0x39c] ;  /* 0x00007380ff0877ac */ /* 0x000ea20008000800 */
[----:B------:R-:W3:Y:S01]  /*0040*/  S2R R2, SR_TID.X ;  /* 0x0000000000027919 */ /* 0x000ee20000002100 */
[----:B------:R-:W4:Y:S05]  /*0050*/  LDCU.64 UR10, c[0x0][0x358] ;  /* 0x00006b00ff0a77ac */ /* 0x000f2a0008000a00 */
[----:B------:R-:W0:Y:S01]  /*0060*/  LDC R3, c[0x0][0x364] ;  /* 0x0000d900ff037b82 */ /* 0x000e220000000800 */
[----:B------:R-:W1:Y:S07]  /*0070*/  LDCU UR5, c[0x0][0x360] ;  /* 0x00006c00ff0577ac */ /* 0x000e6e0008000800 */
[----:B------:R-:W0:Y:S08]  /*0080*/  S2UR UR6, SR_CTAID.Y ;  /* 0x00000000000679c3 */ /* 0x000e300000002600 */
[----:B------:R-:W5:Y:S01]  /*0090*/  LDC.64 R4, c[0x0][0x380] ;  /* 0x0000e000ff047b82 */ /* 0x000f620000000a00 */
[----:B-1----:R-:W-:-:S07]  /*00a0*/  UIMAD UR4, UR4, UR5, URZ ;  /* 0x00000005040472a4 */ /* 0x002fce000f8e02ff */
[----:B------:R-:W1:Y:S01]  /*00b0*/  LDC.64 R6, c[0x0][0x388] ;  /* 0x0000e200ff067b82 */ /* 0x000e620000000a00 */
[----:B---3--:R-:W-:Y:S01]  /*00c0*/  IADD3 R8, PT, PT, R2, UR4, RZ ;  /* 0x0000000402087c10 */ /* 0x008fe2000fffe0ff */
[----:B0-----:R-:W-:-:S04]  /*00d0*/  IMAD R3, R3, UR6, R11 ;  /* 0x0000000603037c24 */ /* 0x001fc8000f8e020b */
[----:B--2---:R-:W-:Y:S02]  /*00e0*/  IMAD R0, R3, UR8, R2 ;  /* 0x0000000803007c24 */ /* 0x004fe4000f8e0202 */
[----:B------:R-:W-:Y:S02]  /*00f0*/  IMAD R3, R11, UR8, R8 ;  /* 0x000000080b037c24 */ /* 0x000fe4000f8e0208 */
[----:B-----5:R-:W-:-:S06]  /*0100*/  IMAD.WIDE.U32 R4, R0, 0x4, R4 ;  /* 0x0000000400047825 */ /* 0x020fcc00078e0004 */
[----:B----4-:R-:W2:Y:S01]  /*0110*/  LDG.E R4, desc[UR10][R4.64] ;  /* 0x0000000a04047981 */ /* 0x010ea2000c1e1900 */
[----:B-1----:R-:W-:-:S06]  /*0120*/  IMAD.WIDE.U32 R6, R3, 0x4, R6 ;  /* 0x0000000403067825 */ /* 0x002fcc00078e0006 */
[----:B------:R-:W3:Y:S01]  /*0130*/  LDG.E R6, desc[UR10][R6.64] ;  /* 0x0000000a06067981 */ /* 0x000ee2000c1e1900 */
[----:B------:R-:W0:Y:S01]  /*0140*/  S2UR UR7, SR_CgaCtaId ;  /* 0x00000000000779c3 */ /* 0x000e220000008800 */
[----:B------:R-:W-:Y:S02]  /*0150*/  UMOV UR5, 0x400 ;  /* 0x0000040000057882 */ /* 0x000fe40000000000 */
[----:B------:R-:W-:Y:S02]  /*0160*/  UIADD3 UR6, UPT, UPT, UR5, 0x1000, URZ ;  /* 0x0000100005067890 */ /* 0x000fe4000fffe0ff */
[----:B0-----:R-:W-:Y:S02]  /*0170*/  ULEA UR5, UR7, UR5, 0x18 ;  /* 0x0000000507057291 */ /* 0x001fe4000f8ec0ff */
[----:B------:R-:W-:-:S04]  /*0180*/  ULEA UR6, UR7, UR6, 0x18 ;  /* 0x0000000607067291 */ /* 0x000fc8000f8ec0ff */
[C---:B------:R-:W-:Y:S02]  /*0190*/  LEA R3, R11.reuse, UR5, 0x7 ;  /* 0x000000050b037c11 */ /* 0x040fe4000f8e38ff */
[----:B------:R-:W-:Y:S02]  /*01a0*/  LEA R11, R11, UR6, 0x7 ;  /* 0x000000060b0b7c11 */ /* 0x000fe4000f8e38ff */
[----:B------:R-:W-:-:S03]  /*01b0*/  LEA R9, R2, R3, 0x2 ;  /* 0x0000000302097211 */ /* 0x000fc600078e10ff */
[----:B------:R-:W-:Y:S01]  /*01c0*/  IMAD R11, R2, 0x4, R11 ;  /* 0x00000004020b7824 */ /* 0x000fe200078e020b */
[----:B------:R-:W-:Y:S01]  /*01d0*/  UISETP.GE.AND UP0, UPT, UR8, 0x1, UPT ;  /* 0x000000010800788c */ /* 0x000fe2000bf06270 */
[----:B------:R-:W-:Y:S01]  /*01e0*/  HFMA2 R8, -RZ, RZ, 0, 0 ;  /* 0x00000000ff087431 */ /* 0x000fe200000001ff */
[----:B--2---:R-:W-:Y:S02]  /*01f0*/  I2FP.F32.S32 R4, R4 ;  /* 0x0000000400047245 */ /* 0x004fe40000201400 */
[----:B---3--:R-:W-:-:S03]  /*0200*/  I2FP.F32.S32 R6, R6 ;  /* 0x0000000600067245 */ /* 0x008fc60000201400 */
[----:B------:R0:W-:Y:S04]  /*0210*/  STS [R9], R4 ;  /* 0x0000000409007388 */ /* 0x0001e80000000800 */
[----:B------:R0:W-:Y:S01]  /*0220*/  STS [R11], R6 ;  /* 0x000000060b007388 */ /* 0x0001e20000000800 */
[----:B------:R-:W-:Y:S06]  /*0230*/  BAR.SYNC.DEFER_BLOCKING 0x0 ;  /* 0x0000000000007b1d */ /* 0x000fec0000010000 */
[----:B------:R-:W-:Y:S05]  /*0240*/  BRA.U !UP0, `(.L_x_0) ;  /* 0x0000000508a07547 */ /* 0x000fea000b800000 */
[----:B------:R-:W-:Y:S01]  /*0250*/  UISETP.GE.U32.AND UP1, UPT, UR8, 0x8, UPT ;  /* 0x000000080800788c */ /* 0x000fe2000bf26070 */
[----:B------:R-:W-:Y:S01]  /*0260*/  IMAD.MOV.U32 R12, RZ, RZ, RZ ;  /* 0x000000ffff0c7224 */ /* 0x000fe200078e00ff */
[----:B------:R-:W-:Y:S01]  /*0270*/  ULOP3.LUT UR5, UR8, 0x7, URZ, 0xc0, !UPT ;  /* 0x0000000708057892 */ /* 0x000fe2000f8ec0ff */
[----:B------:R-:W-:-:S03]  /*0280*/  MOV R8, RZ ;  /* 0x000000ff00087202 */ /* 0x000fc60000000f00 */
[----:B------:R-:W-:-:S03]  /*0290*/  UISETP.NE.AND UP0, UPT, UR5, URZ, UPT ;  /* 0x000000ff0500728c */ /* 0x000fc6000bf05270 */
[----:B------:R-:W-:Y:S08]  /*02a0*/  BRA.U !UP1, `(.L_x_1) ;  /* 0x0000000109b87547 */ /* 0x000ff0000b800000 */
[----:B------:R-:W-:Y:S01]  /*02b0*/  ULOP3.LUT UR7, UR8, 0x7ffffff8, URZ, 0xc0, !UPT ;  /* 0x7ffffff808077892 */ /* 0x000fe2000f8ec0ff */
[----:B------:R-:W-:Y:S01]  /*02c0*/  LEA R14, R2, UR6, 0x2 ;  /* 0x00000006020e7c11 */ /* 0x000fe2000f8e10ff */
[----:B------:R-:W-:Y:S01]  /*02d0*/  VIADD R13, R3, 0x10 ;  /* 0x00000010030d7836 */ /* 0x000fe20000000000 */
[----:B------:R-:W-:Y:S01]  /*02e0*/  MOV R8, RZ ;  /* 0x000000ff00087202 */ /* 0x000fe20000000f00 */
[----:B------:R-:W-:Y:S02]  /*02f0*/  UIADD3 UR9, UPT, UPT, -UR7, URZ, URZ ;  /* 0x000000ff07097290 */ /* 0x000fe4000fffe1ff */
[----:B------:R-:W-:Y:S01]  /*0300*/  VIADD R14, R14, 0x200 ;  /* 0x000002000e0e7836 */ /* 0x000fe20000000000 */
[----:B------:R-:W-:-:S09]  /*0310*/  MOV R12, UR7 ;  /* 0x00000007000c7c02 */ /* 0x000fd20008000f00 */
.L_x_2:
[----:B0-----:R-:W-:Y:S01]  /*0320*/  LDS R9, [R14+-0x200] ;  /* 0xfffe00000e097984 */ /* 0x001fe20000000800 */
[----:B-1----:R-:W-:Y:S01]  /*0330*/  I2FP.F32.S32 R11, R8 ;  /* 0x00000008000b7245 */ /* 0x002fe20000201400 */
[----:B------:R-:W-:Y:S02]  /*0340*/  UIADD3 UR9, UPT, UPT, UR9, 0x8, URZ ;  /* 0x0000000809097890 */ /* 0x000fe4000fffe0ff */
[----:B------:R-:W0:Y:S02]  /*0350*/  LDS.128 R4, [R13+-0x10] ;  /* 0xfffff0000d047984 */ /* 0x000e240000000c00 */
[----:B------:R-:W-:Y:S02]  /*0360*/  UISETP.NE.AND UP1, UPT, UR9, URZ, UPT ;  /* 0x000000ff0900728c */ /* 0x000fe4000bf25270 */
[----:B------:R-:W1:Y:S04]  /*0370*/  LDS R10, [R14+-0x180] ;  /* 0xfffe80000e0a7984 */ /* 0x000e680000000800 */
[----:B------:R-:W-:Y:S04]  /*0380*/  LDS R16, [R14+-0x80] ;  /* 0xffff80000e107984 */ /* 0x000fe80000000800 */
[----:B------:R-:W-:Y:S01]  /*0390*/  LDS R17, [R14] ;  /* 0x000000000e117984 */ /* 0x000fe20000000800 */
[----:B0-----:R-:W-:-:S03]  /*03a0*/  FFMA R4, R4, R9, R11 ;  /* 0x0000000904047223 */ /* 0x001fc6000000000b */
[----:B------:R-:W0:Y:S03]  /*03b0*/  LDS R11, [R14+-0x100] ;  /* 0xffff00000e0b7984 */ /* 0x000e260000000800 */
[----:B------:R-:W2:Y:S02]  /*03c0*/  F2I.TRUNC.NTZ R4, R4 ;  /* 0x0000000400047305 */ /* 0x000ea4000020f100 */
[----:B--2---:R-:W-:Y:S02]  /*03d0*/  I2FP.F32.S32 R9, R4 ;  /* 0x0000000400097245 */ /* 0x004fe40000201400 */
[----:B------:R-:W-:Y:S03]  /*03e0*/  LDS R4, [R14+0x80] ;  /* 0x000080000e047984 */ /* 0x000fe60000000800 */
[----:B-1----:R-:W-:-:S06]  /*03f0*/  FFMA R5, R10, R5, R9 ;  /* 0x000000050a057223 */ /* 0x002fcc0000000009 */
[----:B------:R-:W1:Y:S02]  /*0400*/  F2I.TRUNC.NTZ R5, R5 ;  /* 0x0000000500057305 */ /* 0x000e64000020f100 */
[----:B-1----:R-:W-:-:S05]  /*0410*/  I2FP.F32.S32 R8, R5 ;  /* 0x0000000500087245 */ /* 0x002fca0000201400 */
[----:B0-----:R-:W-:Y:S02]  /*0420*/  FFMA R6, R11, R6, R8 ;  /* 0x000000060b067223 */ /* 0x001fe40000000008 */
[----:B------:R0:W1:Y:S04]  /*0430*/  LDS.128 R8, [R13] ;  /* 0x000000000d087984 */ /* 0x0000680000000c00 */
[----:B------:R-:W2:Y:S01]  /*0440*/  F2I.TRUNC.NTZ R6, R6 ;  /* 0x0000000600067305 */ /* 0x000ea2000020f100 */
[----:B0-----:R-:W-:Y:S01]  /*0450*/  VIADD R13, R13, 0x20 ;  /* 0x000000200d0d7836 */ /* 0x001fe20000000000 */
[----:B--2---:R-:W-:-:S05]  /*0460*/  I2FP.F32.S32 R15, R6 ;  /* 0x00000006000f7245 */ /* 0x004fca0000201400 */
[----:B------:R-:W-:-:S06]  /*0470*/  FFMA R7, R16, R7, R15 ;  /* 0x0000000710077223 */ /* 0x000fcc000000000f */
[----:B------:R-:W0:Y:S02]  /*0480*/  F2I.TRUNC.NTZ R7, R7 ;  /* 0x0000000700077305 */ /* 0x000e24000020f100 */
[----:B0-----:R-:W-:-:S05]  /*0490*/  I2FP.F32.S32 R5, R7 ;  /* 0x0000000700057245 */ /* 0x001fca0000201400 */
[----:B-1----:R-:W-:Y:S02]  /*04a0*/  FFMA R5, R8, R17, R5 ;  /* 0x0000001108057223 */ /* 0x002fe40000000005 */
[----:B------:R-:W0:Y:S04]  /*04b0*/  LDS R17, [R14+0x100] ;  /* 0x000100000e117984 */ /* 0x000e280000000800 */
[----:B------:R-:W1:Y:S01]  /*04c0*/  F2I.TRUNC.NTZ R5, R5 ;  /* 0x0000000500057305 */ /* 0x000e62000020f100 */
[----:B------:R2:W3:Y:S02]  /*04d0*/  LDS R8, [R14+0x180] ;  /* 0x000180000e087984 */ /* 0x0004e40000000800 */
[----:B--2---:R-:W-:Y:S02]  /*04e0*/  IADD3 R14, PT, PT, R14, 0x400, RZ ;  /* 0x000004000e0e7810 */ /* 0x004fe40007ffe0ff */
[----:B-1----:R-:W-:-:S05]  /*04f0*/  I2FP.F32.S32 R15, R5 ;  /* 0x00000005000f7245 */ /* 0x002fca0000201400 */
[----:B------:R-:W-:-:S06]  /*0500*/  FFMA R4, R4, R9, R15 ;  /* 0x0000000904047223 */ /* 0x000fcc000000000f */
[----:B------:R-:W1:Y:S02]  /*0510*/  F2I.TRUNC.NTZ R4, R4 ;  /* 0x0000000400047305 */ /* 0x000e64000020f100 */
[----:B-1----:R-:W-:-:S05]  /*0520*/  I2FP.F32.S32 R6, R4 ;  /* 0x0000000400067245 */ /* 0x002fca0000201400 */
[----:B0-----:R-:W-:-:S06]  /*0530*/  FFMA R6, R17, R10, R6 ;  /* 0x0000000a11067223 */ /* 0x001fcc0000000006 */
[----:B------:R-:W0:Y:S02]  /*0540*/  F2I.TRUNC.NTZ R6, R6 ;  /* 0x0000000600067305 */ /* 0x000e24000020f100 */
[----:B0-----:R-:W-:-:S05]  /*0550*/  I2FP.F32.S32 R7, R6 ;  /* 0x0000000600077245 */ /* 0x001fca0000201400 */
[----:B---3--:R-:W-:-:S06]  /*0560*/  FFMA R8, R8, R11, R7 ;  /* 0x0000000b08087223 */ /* 0x008fcc0000000007 */
[----:B------:R-:W1:Y:S01]  /*0570*/  F2I.TRUNC.NTZ R8, R8 ;  /* 0x0000000800087305 */ /* 0x000e62000020f100 */
[----:B------:R-:W-:Y:S05]  /*0580*/  BRA.U UP1, `(.L_x_2) ;  /* 0xfffffffd01647547 */ /* 0x000fea000b83ffff */
.L_x_1:
[----:B------:R-:W-:Y:S05]  /*0590*/  BRA.U !UP0, `(.L_x_0) ;  /* 0x0000000108cc7547 */ /* 0x000fea000b800000 */
[----:B------:R-:W-:Y:S01]  /*05a0*/  UISETP.GE.U32.AND UP0, UPT, UR5, 0x4, UPT ;  /* 0x000000040500788c */ /* 0x000fe2000bf06070 */
[----:B0-----:R-:W-:Y:S01]  /*05b0*/  LEA R9, R2, UR6, 0x2 ;  /* 0x0000000602097c11 */ /* 0x001fe2000f8e10ff */
[----:B------:R-:W-:-:S04]  /*05c0*/  ULOP3.LUT UR7, UR8, 0x3, URZ, 0xc0, !UPT ;  /* 0x0000000308077892 */ /* 0x000fc8000f8ec0ff */
[----:B------:R-:W-:-:S03]  /*05d0*/  UISETP.NE.AND UP1, UPT, UR7, URZ, UPT ;  /* 0x000000ff0700728c */ /* 0x000fc6000bf25270 */
[----:B------:R-:W-:Y:S08]  /*05e0*/  BRA.U !UP0, `(.L_x_3) ;  /* 0x0000000108547547 */ /* 0x000ff0000b800000 */
[C---:B------:R-:W-:Y:S01]  /*05f0*/  IMAD R10, R12.reuse, 0x80, R9 ;  /* 0x000000800c0a7824 */ /* 0x040fe200078e0209 */
[C---:B------:R-:W-:Y:S01]  /*0600*/  LEA R2, R12.reuse, R3, 0x2 ;  /* 0x000000030c027211 */ /* 0x040fe200078e10ff */
[----:B------:R-:W-:Y:S01]  /*0610*/  VIADD R12, R12, 0x4 ;  /* 0x000000040c0c7836 */ /* 0x000fe20000000000 */
[----:B-1----:R-:W-:Y:S02]  /*0620*/  I2FP.F32.S32 R11, R8 ;  /* 0x00000008000b7245 */ /* 0x002fe40000201400 */
[----:B------:R-:W-:Y:S04]  /*0630*/  LDS R7, [R10] ;  /* 0x000000000a077984 */ /* 0x000fe80000000800 */
[----:B------:R-:W0:Y:S04]  /*0640*/  LDS.64 R4, [R2] ;  /* 0x0000000002047984 */ /* 0x000e280000000a00 */
[----:B------:R-:W1:Y:S04]  /*0650*/  LDS R14, [R10+0x80] ;  /* 0x000080000a0e7984 */ /* 0x000e680000000800 */
[----:B------:R-:W-:Y:S04]  /*0660*/  LDS R13, [R10+0x100] ;  /* 0x000100000a0d7984 */ /* 0x000fe80000000800 */
[----:B------:R-:W-:Y:S01]  /*0670*/  LDS R8, [R10+0x180] ;  /* 0x000180000a087984 */ /* 0x000fe20000000800 */
[----:B0-----:R-:W-:-:S03]  /*0680*/  FFMA R4, R4, R7, R11 ;  /* 0x0000000704047223 */ /* 0x001fc6000000000b */
[----:B------:R-:W0:Y:S03]  /*0690*/  LDS.64 R6, [R2+0x8] ;  /* 0x0000080002067984 */ /* 0x000e260000000a00 */
[----:B------:R-:W2:Y:S02]  /*06a0*/  F2I.TRUNC.NTZ R4, R4 ;  /* 0x0000000400047305 */ /* 0x000ea4000020f100 */
[----:B--2---:R-:W-:-:S05]  /*06b0*/  I2FP.F32.S32 R11, R4 ;  /* 0x00000004000b7245 */ /* 0x004fca0000201400 */
[----:B-1----:R-:W-:-:S06]  /*06c0*/  FFMA R5, R14, R5, R11 ;  /* 0x000000050e057223 */ /* 0x002fcc000000000b */
[----:B------:R-:W1:Y:S02]  /*06d0*/  F2I.TRUNC.NTZ R5, R5 ;  /* 0x0000000500057305 */ /* 0x000e64000020f100 */
[----:B-1----:R-:W-:-:S05]  /*06e0*/  I2FP.F32.S32 R11, R5 ;  /* 0x00000005000b7245 */ /* 0x002fca0000201400 */
[----:B0-----:R-:W-:-:S06]  /*06f0*/  FFMA R6, R6, R13, R11 ;  /* 0x0000000d06067223 */ /* 0x001fcc000000000b */
[----:B------:R-:W0:Y:S02]  /*0700*/  F2I.TRUNC.NTZ R6, R6 ;  /* 0x0000000600067305 */ /* 0x000e24000020f100 */
[----:B0-----:R-:W-:-:S05]  /*0710*/  I2FP.F32.S32 R11, R6 ;  /* 0x00000006000b7245 */ /* 0x001fca0000201400 */
[----:B------:R-:W-:-:S06]  /*0720*/  FFMA R8, R8, R7, R11 ;  /* 0x0000000708087223 */ /* 0x000fcc000000000b */
[----:B------:R-:W0:Y:S02]  /*0730*/  F2I.TRUNC.NTZ R8, R8 ;  /* 0x0000000800087305 */ /* 0x000e24000020f100 */
.L_x_3:
[----:B------:R-:W-:Y:S05]  /*0740*/  BRA.U !UP1, `(.L_x_0) ;  /* 0x0000000109607547 */ /* 0x000fea000b800000 */
[----:B------:R-:W-:Y:S02]  /*0750*/  UISETP.NE.AND UP0, UPT, UR7, 0x1, UPT ;  /* 0x000000010700788c */ /* 0x000fe4000bf05270 */
[----:B------:R-:W-:-:S04]  /*0760*/  ULOP3.LUT UR5, UR8, 0x1, URZ, 0xc0, !UPT ;  /* 0x0000000108057892 */ /* 0x000fc8000f8ec0ff */
[----:B------:R-:W-:-:S03]  /*0770*/  UISETP.NE.U32.AND UP1, UPT, UR5, 0x1, UPT ;  /* 0x000000010500788c */ /* 0x000fc6000bf25070 */
[----:B------:R-:W-:Y:S08]  /*0780*/  BRA.U !UP0, `(.L_x_4) ;  /* 0x0000000108307547 */ /* 0x000ff0000b800000 */
[C---:B------:R-:W-:Y:S01]  /*0790*/  LEA R6, R12.reuse, R9, 0x7 ;  /* 0x000000090c067211 */ /* 0x040fe200078e38ff */
[C---:B------:R-:W-:Y:S01]  /*07a0*/  IMAD R2, R12.reuse, 0x4, R3 ;  /* 0x000000040c027824 */ /* 0x040fe200078e0203 */
[----:B01----:R-:W-:Y:S02]  /*07b0*/  I2FP.F32.S32 R11, R8 ;  /* 0x00000008000b7245 */ /* 0x003fe40000201400 */
[----:B------:R-:W-:Y:S01]  /*07c0*/  IADD3 R12, PT, PT, R12, 0x2, RZ ;  /* 0x000000020c0c7810 */ /* 0x000fe20007ffe0ff */
[----:B------:R-:W-:Y:S04]  /*07d0*/  LDS R7, [R6] ;  /* 0x0000000006077984 */ /* 0x000fe80000000800 */
[----:B------:R-:W0:Y:S04]  /*07e0*/  LDS.64 R4, [R2] ;  /* 0x0000000002047984 */ /* 0x000e280000000a00 */
[----:B------:R-:W1:Y:S01]  /*07f0*/  LDS R10, [R6+0x80] ;  /* 0x00008000060a7984 */ /* 0x000e620000000800 */
[----:B0-----:R-:W-:-:S06]  /*0800*/  FFMA R4, R4, R7, R11 ;  /* 0x0000000704047223 */ /* 0x001fcc000000000b */
[----:B------:R-:W0:Y:S02]  /*0810*/  F2I.TRUNC.NTZ R4, R4 ;  /* 0x0000000400047305 */ /* 0x000e24000020f100 */
[----:B0-----:R-:W-:-:S05]  /*0820*/  I2FP.F32.S32 R7, R4 ;  /* 0x0000000400077245 */ /* 0x001fca0000201400 */
[----:B-1----:R-:W-:-:S04]  /*0830*/  FFMA R5, R10, R5, R7 ;  /* 0x000000050a057223 */ /* 0x002fc80000000007 */
[----:B------:R2:W3:Y:S03]  /*0840*/  F2I.TRUNC.NTZ R8, R5 ;  /* 0x0000000500087305 */ /* 0x0004e6000020f100 */
.L_x_4:
[----:B------:R-:W-:Y:S05]  /*0850*/  BRA.U UP1, `(.L_x_0) ;  /* 0x00000001011c7547 */ /* 0x000fea000b800000 */
[C---:B------:R-:W-:Y:S01]  /*0860*/  IMAD R3, R12.reuse, 0x4, R3 ;  /* 0x000000040c037824 */ /* 0x040fe200078e0203 */
[----:B------:R-:W-:Y:S02]  /*0870*/  LEA R9, R12, R9, 0x7 ;  /* 0x000000090c097211 */ /* 0x000fe400078e38ff */
[----:B01-3--:R-:W-:-:S03]  /*0880*/  I2FP.F32.S32 R8, R8 ;  /* 0x0000000800087245 */ /* 0x00bfc60000201400 */
[----:B------:R-:W-:Y:S04]  /*0890*/  LDS R3, [R3] ;  /* 0x0000000003037984 */ /* 0x000fe80000000800 */
[----:B------:R-:W0:Y:S02]  /*08a0*/  LDS R2, [R9] ;  /* 0x0000000009027984 */ /* 0x000e240000000800 */
[----:B0-----:R-:W-:-:S04]  /*08b0*/  FFMA R2, R3, R2, R8 ;  /* 0x0000000203027223 */ /* 0x001fc80000000008 */
[----:B------:R4:W0:Y:S03]  /*08c0*/  F2I.TRUNC.NTZ R8, R2 ;  /* 0x0000000200087305 */ /* 0x000826000020f100 */
.L_x_0:
[----:B----4-:R-:W4:Y:S01]  /*08d0*/  LDC.64 R2, c[0x0][0x390] ;  /* 0x0000e400ff027b82 */ /* 0x010f220000000a00 */
[----:B--2---:R-:W-:-:S04]  /*08e0*/  VIADD R5, R0, UR4 ;  /* 0x0000000400057c36 */ /* 0x004fc80008000000 */
[----:B----4-:R-:W-:-:S05]  /*08f0*/  IMAD.WIDE R2, R5, 0x4, R2 ;  /* 0x0000000405027825 */ /* 0x010fca00078e0202 */
[----:B01-3--:R-:W-:Y:S01]  /*0900*/  STG.E desc[UR10][R2.64], R8 ;  /* 0x0000000802007986 */ /* 0x00bfe2000c10190a */
[----:B------:R-:W-:Y:S05]  /*0910*/  EXIT ;  /* 0x000000000000794d */ /* 0x000fea0003800000 */
.L_x_5:
[----:B------:R-:W-:-:S00]  /*0920*/  BRA `(.L_x_5) ;  /* 0xfffffffc00fc7947 */ /* 0x000fc0000383ffff */
[----:B------:R-:W-:-:S00]  /*0930*/  NOP ;  /* 0x0000000000007918 */ /* 0x000fc00000000000 */
        /* <DEDUP_REMOVED lines=12> */
.L_x_6:


//--------------------- .nv.shared._Z6kernelPiS_S_iii --------------------------
	.section	.nv.shared._Z6kernelPiS_S_iii,"aw",@nobits
	.sectionflags	@""
	.align	4
.nv.shared._Z6kernelPiS_S_iii:
	.zero		9216


//--------------------- .nv.shared.reserved.0     --------------------------
	.section	.nv.shared.reserved.0,"aw",@nobits
	.weak		__nv_reservedSMEM_offset_0_alias
	.size		__nv_reservedSMEM_offset_0_alias, 0, 64
	.other		__nv_reservedSMEM_offset_0_alias,@"STO_CUDA_RESERVED_SHARED STV_DEFAULT"
__nv_reservedSMEM_offset_0_alias:
	.zero		0
	.zero		64


//--------------------- .nv.constant0._Z6kernelPiS_S_iii --------------------------
	.section	.nv.constant0._Z6kernelPiS_S_iii,"a",@progbits
	.sectionflags	@""
	.align	4
.nv.constant0._Z6kernelPiS_S_iii:
	.zero		932


//--------------------- SYMBOLS --------------------------

	.type		.nv.reservedSmem.offset0,@object
	.size		.nv.reservedSmem.offset0,0x4
	.type		.nv.reservedSmem.cap,@object
	.size		.nv.reservedSmem.cap,0x4
